//
// Generated by NVIDIA NVVM Compiler
//
// Compiler Build ID: CL-36424714
// Cuda compilation tools, release 13.0, V13.0.88
// Based on NVVM 20.0.0
//

.version 9.0
.target sm_100
.address_size 64

	// .globl	_Z9vectorAddPKfS0_Pf
.extern .func  (.param .b32 func_retval0) vprintf
(
	.param .b64 vprintf_param_0,
	.param .b64 vprintf_param_1
)
;
.global .align 1 .b8 $str[35] = {84, 104, 114, 101, 97, 100, 32, 37, 100, 58, 32, 65, 91, 37, 100, 93, 32, 61, 32, 37, 102, 44, 32, 66, 91, 37, 100, 93, 32, 61, 32, 37, 102, 10};

.visible .entry _Z9vectorAddPKfS0_Pf(
	.param .u64 .ptr .align 1 _Z9vectorAddPKfS0_Pf_param_0,
	.param .u64 .ptr .align 1 _Z9vectorAddPKfS0_Pf_param_1,
	.param .u64 .ptr .align 1 _Z9vectorAddPKfS0_Pf_param_2
)
{
	.local .align 16 .b8 	__local_depot0[32];
	.reg .b64 	%SP;
	.reg .b64 	%SPL;
	.reg .b32 	%r<4>;
	.reg .b32 	%f<6>;
	.reg .b64 	%rd<15>;
	.reg .b64 	%fd<3>;

	mov.u64 	%SPL, __local_depot0;
	cvta.local.u64 	%SP, %SPL;
	ld.param.u64 	%rd1, [_Z9vectorAddPKfS0_Pf_param_0];
	ld.param.u64 	%rd2, [_Z9vectorAddPKfS0_Pf_param_1];
	ld.param.u64 	%rd3, [_Z9vectorAddPKfS0_Pf_param_2];
	cvta.to.global.u64 	%rd4, %rd3;
	cvta.to.global.u64 	%rd5, %rd2;
	cvta.to.global.u64 	%rd6, %rd1;
	add.u64 	%rd7, %SP, 0;
	add.u64 	%rd8, %SPL, 0;
	mov.u32 	%r1, %tid.x;
	mul.wide.u32 	%rd9, %r1, 4;
	add.s64 	%rd10, %rd6, %rd9;
	ld.global.f32 	%f1, [%rd10];
	cvt.f64.f32 	%fd1, %f1;
	add.s64 	%rd11, %rd5, %rd9;
	ld.global.f32 	%f2, [%rd11];
	cvt.f64.f32 	%fd2, %f2;
	st.local.v2.u32 	[%rd8], {%r1, %r1};
	st.local.f64 	[%rd8+8], %fd1;
	st.local.u32 	[%rd8+16], %r1;
	st.local.f64 	[%rd8+24], %fd2;
	mov.u64 	%rd12, $str;
	cvta.global.u64 	%rd13, %rd12;
	{ // callseq 0, 0
	.param .b64 param0;
	st.param.b64 	[param0], %rd13;
	.param .b64 param1;
	st.param.b64 	[param1], %rd7;
	.param .b32 retval0;
	call.uni (retval0), 
	vprintf, 
	(
	param0, 
	param1
	);
	ld.param.b32 	%r2, [retval0];
	} // callseq 0
	ld.global.f32 	%f3, [%rd10];
	ld.global.f32 	%f4, [%rd11];
	add.f32 	%f5, %f3, %f4;
	add.s64 	%rd14, %rd4, %rd9;
	st.global.f32 	[%rd14], %f5;
	ret;

}


// ===== COMPILED SASS (sm_100) =====

	.target	sm_100

	.elftype	@"ET_EXEC"


//--------------------- .note.nv.tkinfo           --------------------------
	.section	.note.nv.tkinfo,"",@"SHT_NOTE"
	.sectionflags	@"SHF_NOTE_NV_TKINFO"
	.tkinfo
        /*0018*/ 	.word	0x00000002
        /*0030*/ 	.string	""
        /*0030*/ 	.string	"ptxas"
        /*0030*/ 	.string	"Cuda compilation tools, release 13.0, V13.0.88"
        /*0030*/ 	.string	"Build cuda_13.0.r13.0/compiler.36424714_0"
        /*0030*/ 	.string	"-arch sm_100 -m 64 "



//--------------------- .note.nv.cuinfo           --------------------------
	.section	.note.nv.cuinfo,"",@"SHT_NOTE"
	.sectionflags	@"SHF_NOTE_NV_CUINFO"
        /*0018*/ 	.short	0x0002
        /*001a*/ 	.short	0x0064
        /*001c*/ 	.short	0x0082
	.zero		2


//--------------------- .nv.info                  --------------------------
	.section	.nv.info,"",@"SHT_CUDA_INFO"
	.align	4


	//----- nvinfo : EIATTR_REGCOUNT
	.align		4
        /*0000*/ 	.byte	0x04, 0x2f
        /*0002*/ 	.short	(.L_2 - .L_1)
	.align		4
.L_1:
        /*0004*/ 	.word	index@(_Z9vectorAddPKfS0_Pf)
        /*0008*/ 	.word	0x00000018


	//----- nvinfo : EIATTR_FRAME_SIZE
	.align		4
.L_2:
        /*000c*/ 	.byte	0x04, 0x11
        /*000e*/ 	.short	(.L_4 - .L_3)
	.align		4
.L_3:
        /*0010*/ 	.word	index@(_Z9vectorAddPKfS0_Pf)
        /*0014*/ 	.word	0x00000020


	//----- nvinfo : EIATTR_MIN_STACK_SIZE
	.align		4
.L_4:
        /*0018*/ 	.byte	0x04, 0x12
        /*001a*/ 	.short	(.L_6 - .L_5)
	.align		4
.L_5:
        /*001c*/ 	.word	index@(_Z9vectorAddPKfS0_Pf)
        /*0020*/ 	.word	0x00000020
.L_6:


//--------------------- .nv.compat                --------------------------
	.section	.nv.compat,"",@"SHT_CUDA_COMPAT_INFO"
	.align	4
        /*0000*/ 	.byte	0x02, 0x09, 0x00, 0x00, 0x02, 0x02, 0x01, 0x00, 0x02, 0x05, 0x05, 0x00, 0x03, 0x07, 0x01, 0x01
        /*0010*/ 	.byte	0x02, 0x03, 0x00, 0x00, 0x02, 0x06, 0x01, 0x00, 0x04, 0x0b, 0x08, 0x00, 0x09, 0x00, 0x00, 0x00
        /*0020*/ 	.byte	0x00, 0x00, 0x00, 0x00


//--------------------- .nv.info._Z9vectorAddPKfS0_Pf --------------------------
	.section	.nv.info._Z9vectorAddPKfS0_Pf,"",@"SHT_CUDA_INFO"
	.sectionflags	@""
	.align	4


	//----- nvinfo : EIATTR_CUDA_API_VERSION
	.align		4
        /*0000*/ 	.byte	0x04, 0x37
        /*0002*/ 	.short	(.L_8 - .L_7)
.L_7:
        /*0004*/ 	.word	0x00000082


	//----- nvinfo : EIATTR_KPARAM_INFO
	.align		4
.L_8:
        /*0008*/ 	.byte	0x04, 0x17
        /*000a*/ 	.short	(.L_10 - .L_9)
.L_9:
        /*000c*/ 	.word	0x00000000
        /*0010*/ 	.short	0x0002
        /*0012*/ 	.short	0x0010
        /*0014*/ 	.byte	0x00, 0xf5, 0x21, 0x00


	//----- nvinfo : EIATTR_KPARAM_INFO
	.align		4
.L_10:
        /*0018*/ 	.byte	0x04, 0x17
        /*001a*/ 	.short	(.L_12 - .L_11)
.L_11:
        /*001c*/ 	.word	0x00000000
        /*0020*/ 	.short	0x0001
        /*0022*/ 	.short	0x0008
        /*0024*/ 	.byte	0x00, 0xf5, 0x21, 0x00


	//----- nvinfo : EIATTR_KPARAM_INFO
	.align		4
.L_12:
        /*0028*/ 	.byte	0x04, 0x17
        /*002a*/ 	.short	(.L_14 - .L_13)
.L_13:
        /*002c*/ 	.word	0x00000000
        /*0030*/ 	.short	0x0000
        /*0032*/ 	.short	0x0000
        /*0034*/ 	.byte	0x00, 0xf5, 0x21, 0x00


	//----- nvinfo : EIATTR_SPARSE_MMA_MASK
	.align		4
.L_14:
        /*0038*/ 	.byte	0x03, 0x50
        /*003a*/ 	.short	0x0000


	//----- nvinfo : EIATTR_MAXREG_COUNT
	.align		4
        /*003c*/ 	.byte	0x03, 0x1b
        /*003e*/ 	.short	0x00ff


	//----- nvinfo : EIATTR_EXTERNS
	.align		4
        /*0040*/ 	.byte	0x04, 0x0f
        /*0042*/ 	.short	(.L_16 - .L_15)


	//   ....[0]....
	.align		4
.L_15:
        /*0044*/ 	.word	index@(vprintf)


	//----- nvinfo : EIATTR_MERCURY_ISA_VERSION
	.align		4
.L_16:
        /*0048*/ 	.byte	0x03, 0x5f
        /*004a*/ 	.short	0x0101


	//----- nvinfo : EIATTR_VRC_CTA_INIT_COUNT
	.align		4
        /*004c*/ 	.byte	0x02, 0x4a
	.zero		1
	.zero		1


	//----- nvinfo : EIATTR_SYSCALL_OFFSETS
	.align		4
        /*0050*/ 	.byte	0x04, 0x46
        /*0052*/ 	.short	(.L_18 - .L_17)


	//   ....[0]....
.L_17:
        /*0054*/ 	.word	0x000001b0


	//----- nvinfo : EIATTR_EXIT_INSTR_OFFSETS
	.align		4
.L_18:
        /*0058*/ 	.byte	0x04, 0x1c
        /*005a*/ 	.short	(.L_20 - .L_19)


	//   ....[0]....
.L_19:
        /*005c*/ 	.word	0x00000220


	//----- nvinfo : EIATTR_CBANK_PARAM_SIZE
	.align		4
.L_20:
        /*0060*/ 	.byte	0x03, 0x19
        /*0062*/ 	.short	0x0018


	//----- nvinfo : EIATTR_PARAM_CBANK
	.align		4
        /*0064*/ 	.byte	0x04, 0x0a
        /*0066*/ 	.short	(.L_22 - .L_21)
	.align		4
.L_21:
        /*0068*/ 	.word	index@(.nv.constant0._Z9vectorAddPKfS0_Pf)
        /*006c*/ 	.short	0x0380
        /*006e*/ 	.short	0x0018


	//----- nvinfo : EIATTR_SW_WAR
	.align		4
.L_22:
        /*0070*/ 	.byte	0x04, 0x36
        /*0072*/ 	.short	(.L_24 - .L_23)
.L_23:
        /*0074*/ 	.word	0x00000008
.L_24:


//--------------------- .nv.callgraph             --------------------------
	.section	.nv.callgraph,"",@"SHT_CUDA_CALLGRAPH"
	.align	4
	.sectionentsize	8
	.align		4
        /*0000*/ 	.word	0x00000000
	.align		4
        /*0004*/ 	.word	0xffffffff
	.align		4
        /*0008*/ 	.word	index@(_Z9vectorAddPKfS0_Pf)
	.align		4
        /*000c*/ 	.word	index@(vprintf)
	.align		4
        /*0010*/ 	.word	0x00000000
	.align		4
        /*0014*/ 	.word	0xfffffffe
	.align		4
        /*0018*/ 	.word	0x00000000
	.align		4
        /*001c*/ 	.word	0xfffffffd
	.align		4
        /*0020*/ 	.word	0x00000000
	.align		4
        /*0024*/ 	.word	0xfffffffc


//--------------------- .nv.constant4             --------------------------
	.section	.nv.constant4,"a",@progbits
	.align	8
	.align		8
.nv.constant4:
        /*0000*/ 	.dword	vprintf
	.align		8
        /*0008*/ 	.dword	$str


//--------------------- .text._Z9vectorAddPKfS0_Pf --------------------------
	.section	.text._Z9vectorAddPKfS0_Pf,"ax",@progbits
	.align	128
        .global         _Z9vectorAddPKfS0_Pf
        .type           _Z9vectorAddPKfS0_Pf,@function
        .size           _Z9vectorAddPKfS0_Pf,(.L_x_2 - _Z9vectorAddPKfS0_Pf)
        .other          _Z9vectorAddPKfS0_Pf,@"STO_CUDA_ENTRY STV_DEFAULT"
_Z9vectorAddPKfS0_Pf:
.text._Z9vectorAddPKfS0_Pf:
[----:B------:R-:W0:Y:S01]  /*0000*/  LDC R1, c[0x0][0x37c] ;  /* 0x0000df00ff017b82 */ /* 0x000e220000000800 */
[----:B------:R-:W1:Y:S07]  /*0010*/  S2R R2, SR_TID.X ;  /* 0x0000000000027919 */ /* 0x000e6e0000002100 */
[----:B------:R-:W1:Y:S01]  /*0020*/  LDC.64 R18, c[0x0][0x380] ;  /* 0x0000e000ff127b82 */ /* 0x000e620000000a00 */
[----:B------:R-:W2:Y:S01]  /*0030*/  LDCU.64 UR36, c[0x0][0x358] ;  /* 0x00006b00ff2477ac */ /* 0x000ea20008000a00 */
[----:B0-----:R-:W-:-:S06]  /*0040*/  IADD3 R1, PT, PT, R1, -0x20, RZ ;  /* 0xffffffe001017810 */ /* 0x001fcc0007ffe0ff */
[----:B------:R-:W0:Y:S01]  /*0050*/  LDC.64 R16, c[0x0][0x388] ;  /* 0x0000e200ff107b82 */ /* 0x000e220000000a00 */
[----:B------:R-:W3:Y:S01]  /*0060*/  LDCU UR4, c[0x0][0x2f8] ;  /* 0x00005f00ff0477ac */ /* 0x000ee20008000800 */
[----:B------:R-:W4:Y:S01]  /*0070*/  LDCU.64 UR6, c[0x4][0x8] ;  /* 0x01000100ff0677ac */ /* 0x000f220008000a00 */
[----:B-1----:R-:W-:-:S04]  /*0080*/  IMAD.WIDE.U32 R18, R2, 0x4, R18 ;  /* 0x0000000402127825 */ /* 0x002fc800078e0012 */
[----:B0-----:R-:W-:Y:S01]  /*0090*/  IMAD.WIDE.U32 R16, R2, 0x4, R16 ;  /* 0x0000000402107825 */ /* 0x001fe200078e0010 */
[----:B--2---:R-:W2:Y:S04]  /*00a0*/  LDG.E R8, desc[UR36][R18.64] ;  /* 0x0000002412087981 */ /* 0x004ea8000c1e1900 */
[----:B------:R-:W5:Y:S01]  /*00b0*/  LDG.E R10, desc[UR36][R16.64] ;  /* 0x00000024100a7981 */ /* 0x000f62000c1e1900 */
[----:B------:R-:W-:Y:S01]  /*00c0*/  MOV R3, R2 ;  /* 0x0000000200037202 */ /* 0x000fe20000000f00 */
[----:B------:R-:W0:Y:S01]  /*00d0*/  LDCU UR5, c[0x0][0x2fc] ;  /* 0x00005f80ff0577ac */ /* 0x000e220008000800 */
[----:B------:R-:W-:Y:S01]  /*00e0*/  MOV R0, 0x0 ;  /* 0x0000000000007802 */ /* 0x000fe20000000f00 */
[----:B------:R1:W-:Y:S01]  /*00f0*/  STL [R1+0x10], R2 ;  /* 0x0000100201007387 */ /* 0x0003e20000100800 */
[----:B---3--:R-:W-:Y:S01]  /*0100*/  IADD3 R6, P0, PT, R1, UR4, RZ ;  /* 0x0000000401067c10 */ /* 0x008fe2000ff1e0ff */
[----:B----4-:R-:W-:Y:S01]  /*0110*/  IMAD.U32 R4, RZ, RZ, UR6 ;  /* 0x00000006ff047e24 */ /* 0x010fe2000f8e00ff */
[----:B------:R1:W3:Y:S01]  /*0120*/  LDC.64 R12, c[0x4][R0] ;  /* 0x01000000000c7b82 */ /* 0x0002e20000000a00 */
[----:B------:R1:W-:Y:S01]  /*0130*/  STL.64 [R1], R2 ;  /* 0x0000000201007387 */ /* 0x0003e20000100a00 */
[----:B------:R-:W-:Y:S01]  /*0140*/  MOV R5, UR7 ;  /* 0x0000000700057c02 */ /* 0x000fe20008000f00 */
[----:B0-----:R-:W-:Y:S01]  /*0150*/  IMAD.X R7, RZ, RZ, UR5, P0 ;  /* 0x00000005ff077e24 */ /* 0x001fe200080e06ff */
[----:B--2---:R-:W0:Y:S08]  /*0160*/  F2F.F64.F32 R8, R8 ;  /* 0x0000000800087310 */ /* 0x004e300000201800 */
[----:B-----5:R-:W2:Y:S01]  /*0170*/  F2F.F64.F32 R10, R10 ;  /* 0x0000000a000a7310 */ /* 0x020ea20000201800 */
[----:B0-----:R1:W-:Y:S04]  /*0180*/  STL.64 [R1+0x8], R8 ;  /* 0x0000080801007387 */ /* 0x0013e80000100a00 */
[----:B--23--:R1:W-:Y:S02]  /*0190*/  STL.64 [R1+0x18], R10 ;  /* 0x0000180a01007387 */ /* 0x00c3e40000100a00 */
[----:B------:R-:W-:-:S07]  /*01a0*/  LEPC R20, `(.L_x_0) ;  /* 0x000000001014794e */ /* 0x000fce0000000000 */
[----:B-1----:R-:W-:Y:S05]  /*01b0*/  CALL.ABS.NOINC R12 ;  /* 0x000000000c007343 */ /* 0x002fea0003c00000 */
.L_x_0:
[----:B------:R-:W2:Y:S01]  /*01c0*/  LDG.E R18, desc[UR36][R18.64] ;  /* 0x0000002412127981 */ /* 0x000ea2000c1e1900 */
[----:B------:R-:W0:Y:S03]  /*01d0*/  LDC.64 R4, c[0x0][0x390] ;  /* 0x0000e400ff047b82 */ /* 0x000e260000000a00 */
[----:B------:R-:W2:Y:S01]  /*01e0*/  LDG.E R17, desc[UR36][R16.64] ;  /* 0x0000002410117981 */ /* 0x000ea2000c1e1900 */
[----:B0-----:R-:W-:-:S04]  /*01f0*/  IMAD.WIDE.U32 R2, R2, 0x4, R4 ;  /* 0x0000000402027825 */ /* 0x001fc800078e0004 */
[----:B--2---:R-:W-:-:S05]  /*0200*/  FADD R7, R18, R17 ;  /* 0x0000001112077221 */ /* 0x004fca0000000000 */
[----:B------:R-:W-:Y:S01]  /*0210*/  STG.E desc[UR36][R2.64], R7 ;  /* 0x0000000702007986 */ /* 0x000fe2000c101924 */
[----:B------:R-:W-:Y:S05]  /*0220*/  EXIT ;  /* 0x000000000000794d */ /* 0x000fea0003800000 */
.L_x_1:
[----:B------:R-:W-:-:S00]  /*0230*/  BRA `(.L_x_1) ;  /* 0xfffffffc00fc7947 */ /* 0x000fc0000383ffff */
[----:B------:R-:W-:-:S00]  /*0240*/  NOP ;  /* 0x0000000000007918 */ /* 0x000fc00000000000 */
        /* <DEDUP_REMOVED lines=11> */
.L_x_2:


//--------------------- .nv.global.init           --------------------------
	.section	.nv.global.init,"aw",@progbits
.nv.global.init:
	.type		$str,@object
	.size		$str,(.L_0 - $str)
$str:
        /*0000*/ 	.byte	0x54, 0x68, 0x72, 0x65, 0x61, 0x64, 0x20, 0x25, 0x64, 0x3a, 0x20, 0x41, 0x5b, 0x25, 0x64, 0x5d
        /*0010*/ 	.byte	0x20, 0x3d, 0x20, 0x25, 0x66, 0x2c, 0x20, 0x42, 0x5b, 0x25, 0x64, 0x5d, 0x20, 0x3d, 0x20, 0x25
        /*0020*/ 	.byte	0x66, 0x0a, 0x00
.L_0:


//--------------------- .nv.shared.reserved.0     --------------------------
	.section	.nv.shared.reserved.0,"aw",@nobits
	.weak		__nv_reservedSMEM_offset_0_alias
	.size		__nv_reservedSMEM_offset_0_alias, 0, 64
	.other		__nv_reservedSMEM_offset_0_alias,@"STO_CUDA_RESERVED_SHARED STV_DEFAULT"
__nv_reservedSMEM_offset_0_alias:
	.zero		0
	.zero		64


//--------------------- .nv.constant0._Z9vectorAddPKfS0_Pf --------------------------
	.section	.nv.constant0._Z9vectorAddPKfS0_Pf,"a",@progbits
	.sectionflags	@""
	.align	4
.nv.constant0._Z9vectorAddPKfS0_Pf:
	.zero		920


//--------------------- SYMBOLS --------------------------

	.type		.nv.reservedSmem.offset0,@object
	.size		.nv.reservedSmem.offset0,0x4
	.type		vprintf,@function
